//
// Generated by NVIDIA NVVM Compiler
//
// Compiler Build ID: CL-36424714
// Cuda compilation tools, release 13.0, V13.0.88
// Based on NVVM 20.0.0
//

.version 9.0
.target sm_100
.address_size 64

	// .globl	_Z25production_compute_kernelPfi

.visible .entry _Z25production_compute_kernelPfi(
	.param .u64 .ptr .align 1 _Z25production_compute_kernelPfi_param_0,
	.param .u32 _Z25production_compute_kernelPfi_param_1
)
{
	.reg .pred 	%p<7>;
	.reg .b32 	%r<31>;
	.reg .b32 	%f<16>;
	.reg .b64 	%rd<11>;

	ld.param.u64 	%rd2, [_Z25production_compute_kernelPfi_param_0];
	ld.param.u32 	%r12, [_Z25production_compute_kernelPfi_param_1];
	cvta.to.global.u64 	%rd1, %rd2;
	mov.u32 	%r13, %ctaid.x;
	mov.u32 	%r14, %ntid.x;
	mov.u32 	%r15, %tid.x;
	mad.lo.s32 	%r29, %r13, %r14, %r15;
	mov.u32 	%r16, %nctaid.x;
	mul.lo.s32 	%r2, %r14, %r16;
	setp.ge.s32 	%p1, %r29, %r12;
	@%p1 bra 	$L__BB0_7;
	add.s32 	%r17, %r29, %r2;
	max.s32 	%r18, %r12, %r17;
	setp.lt.s32 	%p2, %r17, %r12;
	selp.u32 	%r19, 1, 0, %p2;
	add.s32 	%r20, %r17, %r19;
	sub.s32 	%r21, %r18, %r20;
	div.u32 	%r22, %r21, %r2;
	add.s32 	%r3, %r22, %r19;
	and.b32  	%r23, %r3, 3;
	setp.eq.s32 	%p3, %r23, 3;
	@%p3 bra 	$L__BB0_4;
	add.s32 	%r24, %r3, 1;
	and.b32  	%r25, %r24, 3;
	neg.s32 	%r27, %r25;
$L__BB0_3:
	.pragma "nounroll";
	mul.wide.s32 	%rd3, %r29, 4;
	add.s64 	%rd4, %rd1, %rd3;
	ld.global.f32 	%f1, [%rd4];
	fma.rn.f32 	%f2, %f1, %f1, 0f3F800000;
	sqrt.rn.f32 	%f3, %f2;
	st.global.f32 	[%rd4], %f3;
	add.s32 	%r29, %r29, %r2;
	add.s32 	%r27, %r27, 1;
	setp.ne.s32 	%p4, %r27, 0;
	@%p4 bra 	$L__BB0_3;
$L__BB0_4:
	setp.lt.u32 	%p5, %r3, 3;
	@%p5 bra 	$L__BB0_7;
	mul.wide.s32 	%rd7, %r2, 4;
	shl.b32 	%r26, %r2, 2;
$L__BB0_6:
	mul.wide.s32 	%rd5, %r29, 4;
	add.s64 	%rd6, %rd1, %rd5;
	ld.global.f32 	%f4, [%rd6];
	fma.rn.f32 	%f5, %f4, %f4, 0f3F800000;
	sqrt.rn.f32 	%f6, %f5;
	st.global.f32 	[%rd6], %f6;
	add.s64 	%rd8, %rd6, %rd7;
	ld.global.f32 	%f7, [%rd8];
	fma.rn.f32 	%f8, %f7, %f7, 0f3F800000;
	sqrt.rn.f32 	%f9, %f8;
	st.global.f32 	[%rd8], %f9;
	add.s64 	%rd9, %rd8, %rd7;
	ld.global.f32 	%f10, [%rd9];
	fma.rn.f32 	%f11, %f10, %f10, 0f3F800000;
	sqrt.rn.f32 	%f12, %f11;
	st.global.f32 	[%rd9], %f12;
	add.s64 	%rd10, %rd9, %rd7;
	ld.global.f32 	%f13, [%rd10];
	fma.rn.f32 	%f14, %f13, %f13, 0f3F800000;
	sqrt.rn.f32 	%f15, %f14;
	st.global.f32 	[%rd10], %f15;
	add.s32 	%r29, %r26, %r29;
	setp.lt.s32 	%p6, %r29, %r12;
	@%p6 bra 	$L__BB0_6;
$L__BB0_7:
	ret;

}


// ===== COMPILED SASS (sm_100) =====

	.target	sm_100

	.elftype	@"ET_EXEC"


//--------------------- .note.nv.tkinfo           --------------------------
	.section	.note.nv.tkinfo,"",@"SHT_NOTE"
	.sectionflags	@"SHF_NOTE_NV_TKINFO"
	.tkinfo
        /*0018*/ 	.word	0x00000002
        /*0030*/ 	.string	""
        /*0030*/ 	.string	"ptxas"
        /*0030*/ 	.string	"Cuda compilation tools, release 13.0, V13.0.88"
        /*0030*/ 	.string	"Build cuda_13.0.r13.0/compiler.36424714_0"
        /*0030*/ 	.string	"-arch sm_100 -m 64 "



//--------------------- .note.nv.cuinfo           --------------------------
	.section	.note.nv.cuinfo,"",@"SHT_NOTE"
	.sectionflags	@"SHF_NOTE_NV_CUINFO"
        /*0018*/ 	.short	0x0002
        /*001a*/ 	.short	0x0064
        /*001c*/ 	.short	0x0082
	.zero		2


//--------------------- .nv.info                  --------------------------
	.section	.nv.info,"",@"SHT_CUDA_INFO"
	.align	4


	//----- nvinfo : EIATTR_REGCOUNT
	.align		4
        /*0000*/ 	.byte	0x04, 0x2f
        /*0002*/ 	.short	(.L_1 - .L_0)
	.align		4
.L_0:
        /*0004*/ 	.word	index@(_Z25production_compute_kernelPfi)
        /*0008*/ 	.word	0x00000012


	//----- nvinfo : EIATTR_FRAME_SIZE
	.align		4
.L_1:
        /*000c*/ 	.byte	0x04, 0x11
        /*000e*/ 	.short	(.L_3 - .L_2)
	.align		4
.L_2:
        /*0010*/ 	.word	index@($__internal_0_$__cuda_sm20_sqrt_rn_f32_slowpath)
        /*0014*/ 	.word	0x00000000


	//----- nvinfo : EIATTR_FRAME_SIZE
	.align		4
.L_3:
        /*0018*/ 	.byte	0x04, 0x11
        /*001a*/ 	.short	(.L_5 - .L_4)
	.align		4
.L_4:
        /*001c*/ 	.word	index@(_Z25production_compute_kernelPfi)
        /*0020*/ 	.word	0x00000000


	//----- nvinfo : EIATTR_MIN_STACK_SIZE
	.align		4
.L_5:
        /*0024*/ 	.byte	0x04, 0x12
        /*0026*/ 	.short	(.L_7 - .L_6)
	.align		4
.L_6:
        /*0028*/ 	.word	index@(_Z25production_compute_kernelPfi)
        /*002c*/ 	.word	0x00000000
.L_7:


//--------------------- .nv.compat                --------------------------
	.section	.nv.compat,"",@"SHT_CUDA_COMPAT_INFO"
	.align	4
        /*0000*/ 	.byte	0x02, 0x09, 0x00, 0x00, 0x02, 0x02, 0x01, 0x00, 0x02, 0x05, 0x05, 0x00, 0x03, 0x07, 0x01, 0x01
        /*0010*/ 	.byte	0x02, 0x03, 0x00, 0x00, 0x02, 0x06, 0x01, 0x00, 0x04, 0x0b, 0x08, 0x00, 0x01, 0x00, 0x00, 0x00
        /*0020*/ 	.byte	0x00, 0x00, 0x00, 0x00


//--------------------- .nv.info._Z25production_compute_kernelPfi --------------------------
	.section	.nv.info._Z25production_compute_kernelPfi,"",@"SHT_CUDA_INFO"
	.sectionflags	@""
	.align	4


	//----- nvinfo : EIATTR_CUDA_API_VERSION
	.align		4
        /*0000*/ 	.byte	0x04, 0x37
        /*0002*/ 	.short	(.L_9 - .L_8)
.L_8:
        /*0004*/ 	.word	0x00000082


	//----- nvinfo : EIATTR_KPARAM_INFO
	.align		4
.L_9:
        /*0008*/ 	.byte	0x04, 0x17
        /*000a*/ 	.short	(.L_11 - .L_10)
.L_10:
        /*000c*/ 	.word	0x00000000
        /*0010*/ 	.short	0x0001
        /*0012*/ 	.short	0x0008
        /*0014*/ 	.byte	0x00, 0xf0, 0x11, 0x00


	//----- nvinfo : EIATTR_KPARAM_INFO
	.align		4
.L_11:
        /*0018*/ 	.byte	0x04, 0x17
        /*001a*/ 	.short	(.L_13 - .L_12)
.L_12:
        /*001c*/ 	.word	0x00000000
        /*0020*/ 	.short	0x0000
        /*0022*/ 	.short	0x0000
        /*0024*/ 	.byte	0x00, 0xf5, 0x21, 0x00


	//----- nvinfo : EIATTR_SPARSE_MMA_MASK
	.align		4
.L_13:
        /*0028*/ 	.byte	0x03, 0x50
        /*002a*/ 	.short	0x0000


	//----- nvinfo : EIATTR_MAXREG_COUNT
	.align		4
        /*002c*/ 	.byte	0x03, 0x1b
        /*002e*/ 	.short	0x00ff


	//----- nvinfo : EIATTR_MERCURY_ISA_VERSION
	.align		4
        /*0030*/ 	.byte	0x03, 0x5f
        /*0032*/ 	.short	0x0101


	//----- nvinfo : EIATTR_VRC_CTA_INIT_COUNT
	.align		4
        /*0034*/ 	.byte	0x02, 0x4a
	.zero		1
	.zero		1


	//----- nvinfo : EIATTR_EXIT_INSTR_OFFSETS
	.align		4
        /*0038*/ 	.byte	0x04, 0x1c
        /*003a*/ 	.short	(.L_15 - .L_14)


	//   ....[0]....
.L_14:
        /*003c*/ 	.word	0x00000090


	//   ....[1]....
        /*0040*/ 	.word	0x00000460


	//   ....[2]....
        /*0044*/ 	.word	0x00000960


	//----- nvinfo : EIATTR_CRS_STACK_SIZE
	.align		4
.L_15:
        /*0048*/ 	.byte	0x04, 0x1e
        /*004a*/ 	.short	(.L_17 - .L_16)
.L_16:
        /*004c*/ 	.word	0x00000000


	//----- nvinfo : EIATTR_CBANK_PARAM_SIZE
	.align		4
.L_17:
        /*0050*/ 	.byte	0x03, 0x19
        /*0052*/ 	.short	0x000c


	//----- nvinfo : EIATTR_PARAM_CBANK
	.align		4
        /*0054*/ 	.byte	0x04, 0x0a
        /*0056*/ 	.short	(.L_19 - .L_18)
	.align		4
.L_18:
        /*0058*/ 	.word	index@(.nv.constant0._Z25production_compute_kernelPfi)
        /*005c*/ 	.short	0x0380
        /*005e*/ 	.short	0x000c


	//----- nvinfo : EIATTR_SW_WAR
	.align		4
.L_19:
        /*0060*/ 	.byte	0x04, 0x36
        /*0062*/ 	.short	(.L_21 - .L_20)
.L_20:
        /*0064*/ 	.word	0x00000008
.L_21:


//--------------------- .nv.callgraph             --------------------------
	.section	.nv.callgraph,"",@"SHT_CUDA_CALLGRAPH"
	.align	4
	.sectionentsize	8
	.align		4
        /*0000*/ 	.word	0x00000000
	.align		4
        /*0004*/ 	.word	0xffffffff
	.align		4
        /*0008*/ 	.word	0x00000000
	.align		4
        /*000c*/ 	.word	0xfffffffe
	.align		4
        /*0010*/ 	.word	0x00000000
	.align		4
        /*0014*/ 	.word	0xfffffffd
	.align		4
        /*0018*/ 	.word	0x00000000
	.align		4
        /*001c*/ 	.word	0xfffffffc


//--------------------- .text._Z25production_compute_kernelPfi --------------------------
	.section	.text._Z25production_compute_kernelPfi,"ax",@progbits
	.align	128
        .global         _Z25production_compute_kernelPfi
        .type           _Z25production_compute_kernelPfi,@function
        .size           _Z25production_compute_kernelPfi,(.L_x_21 - _Z25production_compute_kernelPfi)
        .other          _Z25production_compute_kernelPfi,@"STO_CUDA_ENTRY STV_DEFAULT"
_Z25production_compute_kernelPfi:
.text._Z25production_compute_kernelPfi:
[----:B------:R-:W-:Y:S01]  /*0000*/  LDC R1, c[0x0][0x37c] ;  /* 0x0000df00ff017b82 */ /* 0x000fe20000000800 */
[----:B------:R-:W0:Y:S07]  /*0010*/  S2R R3, SR_TID.X ;  /* 0x0000000000037919 */ /* 0x000e2e0000002100 */
[----:B------:R-:W0:Y:S01]  /*0020*/  S2UR UR4, SR_CTAID.X ;  /* 0x00000000000479c3 */ /* 0x000e220000002500 */
[----:B------:R-:W1:Y:S07]  /*0030*/  LDCU UR6, c[0x0][0x388] ;  /* 0x00007100ff0677ac */ /* 0x000e6e0008000800 */
[----:B------:R-:W0:Y:S01]  /*0040*/  LDC R2, c[0x0][0x360] ;  /* 0x0000d800ff027b82 */ /* 0x000e220000000800 */
[----:B------:R-:W2:Y:S01]  /*0050*/  LDCU UR5, c[0x0][0x370] ;  /* 0x00006e00ff0577ac */ /* 0x000ea20008000800 */
[----:B0-----:R-:W-:-:S02]  /*0060*/  IMAD R3, R2, UR4, R3 ;  /* 0x0000000402037c24 */ /* 0x001fc4000f8e0203 */
[----:B--2---:R-:W-:-:S03]  /*0070*/  IMAD R2, R2, UR5, RZ ;  /* 0x0000000502027c24 */ /* 0x004fc6000f8e02ff */
[----:B-1----:R-:W-:-:S13]  /*0080*/  ISETP.GE.AND P0, PT, R3, UR6, PT ;  /* 0x0000000603007c0c */ /* 0x002fda000bf06270 */
[----:B------:R-:W-:Y:S05]  /*0090*/  @P0 EXIT ;  /* 0x000000000000094d */ /* 0x000fea0003800000 */
[----:B------:R-:W0:Y:S01]  /*00a0*/  I2F.U32.RP R6, R2 ;  /* 0x0000000200067306 */ /* 0x000e220000209000 */
[C---:B------:R-:W-:Y:S01]  /*00b0*/  IMAD.IADD R0, R2.reuse, 0x1, R3 ;  /* 0x0000000102007824 */ /* 0x040fe200078e0203 */
[----:B------:R-:W-:Y:S01]  /*00c0*/  IADD3 R9, PT, PT, RZ, -R2, RZ ;  /* 0x80000002ff097210 */ /* 0x000fe20007ffe0ff */
[----:B------:R-:W1:Y:S01]  /*00d0*/  LDCU.64 UR4, c[0x0][0x358] ;  /* 0x00006b00ff0477ac */ /* 0x000e620008000a00 */
[----:B------:R-:W-:Y:S01]  /*00e0*/  ISETP.NE.U32.AND P2, PT, R2, RZ, PT ;  /* 0x000000ff0200720c */ /* 0x000fe20003f45070 */
[----:B------:R-:W-:Y:S01]  /*00f0*/  BSSY.RECONVERGENT B0, `(.L_x_0) ;  /* 0x0000033000007945 */ /* 0x000fe20003800200 */
[C---:B------:R-:W-:Y:S02]  /*0100*/  ISETP.GE.AND P0, PT, R0.reuse, UR6, PT ;  /* 0x0000000600007c0c */ /* 0x040fe4000bf06270 */
[----:B------:R-:W-:Y:S02]  /*0110*/  VIMNMX R7, PT, PT, R0, UR6, !PT ;  /* 0x0000000600077c48 */ /* 0x000fe4000ffe0100 */
[----:B------:R-:W-:-:S04]  /*0120*/  SEL R8, RZ, 0x1, P0 ;  /* 0x00000001ff087807 */ /* 0x000fc80000000000 */
[----:B------:R-:W-:Y:S01]  /*0130*/  IADD3 R7, PT, PT, R7, -R0, -R8 ;  /* 0x8000000007077210 */ /* 0x000fe20007ffe808 */
[----:B0-----:R-:W0:Y:S02]  /*0140*/  MUFU.RCP R6, R6 ;  /* 0x0000000600067308 */ /* 0x001e240000001000 */
[----:B0-----:R-:W-:-:S06]  /*0150*/  IADD3 R4, PT, PT, R6, 0xffffffe, RZ ;  /* 0x0ffffffe06047810 */ /* 0x001fcc0007ffe0ff */
[----:B------:R0:W2:Y:S02]  /*0160*/  F2I.FTZ.U32.TRUNC.NTZ R5, R4 ;  /* 0x0000000400057305 */ /* 0x0000a4000021f000 */
[----:B0-----:R-:W-:Y:S02]  /*0170*/  HFMA2 R4, -RZ, RZ, 0, 0 ;  /* 0x00000000ff047431 */ /* 0x001fe400000001ff */
[----:B--2---:R-:W-:-:S04]  /*0180*/  IMAD R9, R9, R5, RZ ;  /* 0x0000000509097224 */ /* 0x004fc800078e02ff */
[----:B------:R-:W-:-:S06]  /*0190*/  IMAD.HI.U32 R6, R5, R9, R4 ;  /* 0x0000000905067227 */ /* 0x000fcc00078e0004 */
[----:B------:R-:W-:-:S05]  /*01a0*/  IMAD.HI.U32 R5, R6, R7, RZ ;  /* 0x0000000706057227 */ /* 0x000fca00078e00ff */
[----:B------:R-:W-:-:S05]  /*01b0*/  IADD3 R0, PT, PT, -R5, RZ, RZ ;  /* 0x000000ff05007210 */ /* 0x000fca0007ffe1ff */
[----:B------:R-:W-:-:S05]  /*01c0*/  IMAD R7, R2, R0, R7 ;  /* 0x0000000002077224 */ /* 0x000fca00078e0207 */
[----:B------:R-:W-:-:S13]  /*01d0*/  ISETP.GE.U32.AND P0, PT, R7, R2, PT ;  /* 0x000000020700720c */ /* 0x000fda0003f06070 */
[----:B------:R-:W-:Y:S01]  /*01e0*/  @P0 IMAD.IADD R7, R7, 0x1, -R2 ;  /* 0x0000000107070824 */ /* 0x000fe200078e0a02 */
[----:B------:R-:W-:-:S04]  /*01f0*/  @P0 IADD3 R5, PT, PT, R5, 0x1, RZ ;  /* 0x0000000105050810 */ /* 0x000fc80007ffe0ff */
[----:B------:R-:W-:-:S13]  /*0200*/  ISETP.GE.U32.AND P1, PT, R7, R2, PT ;  /* 0x000000020700720c */ /* 0x000fda0003f26070 */
[----:B------:R-:W-:Y:S02]  /*0210*/  @P1 IADD3 R5, PT, PT, R5, 0x1, RZ ;  /* 0x0000000105051810 */ /* 0x000fe40007ffe0ff */
[----:B------:R-:W-:-:S05]  /*0220*/  @!P2 LOP3.LUT R5, RZ, R2, RZ, 0x33, !PT ;  /* 0x00000002ff05a212 */ /* 0x000fca00078e33ff */
[----:B------:R-:W-:-:S05]  /*0230*/  IMAD.IADD R8, R8, 0x1, R5 ;  /* 0x0000000108087824 */ /* 0x000fca00078e0205 */
[----:B------:R-:W-:-:S04]  /*0240*/  LOP3.LUT R0, R8, 0x3, RZ, 0xc0, !PT ;  /* 0x0000000308007812 */ /* 0x000fc800078ec0ff */
[----:B------:R-:W-:-:S13]  /*0250*/  ISETP.NE.AND P0, PT, R0, 0x3, PT ;  /* 0x000000030000780c */ /* 0x000fda0003f05270 */
[----:B-1----:R-:W-:Y:S05]  /*0260*/  @!P0 BRA `(.L_x_1) ;  /* 0x00000000006c8947 */ /* 0x002fea0003800000 */
[----:B------:R-:W0:Y:S01]  /*0270*/  LDC.64 R4, c[0x0][0x380] ;  /* 0x0000e000ff047b82 */ /* 0x000e220000000a00 */
[----:B------:R-:W-:-:S04]  /*0280*/  IADD3 R0, PT, PT, R8, 0x1, RZ ;  /* 0x0000000108007810 */ /* 0x000fc80007ffe0ff */
[----:B------:R-:W-:-:S04]  /*0290*/  LOP3.LUT R0, R0, 0x3, RZ, 0xc0, !PT ;  /* 0x0000000300007812 */ /* 0x000fc800078ec0ff */
[----:B------:R-:W-:-:S07]  /*02a0*/  IADD3 R9, PT, PT, -R0, RZ, RZ ;  /* 0x000000ff00097210 */ /* 0x000fce0007ffe1ff */
.L_x_5:
[----:B01----:R-:W-:-:S05]  /*02b0*/  IMAD.WIDE R6, R3, 0x4, R4 ;  /* 0x0000000403067825 */ /* 0x003fca00078e0204 */
[----:B------:R-:W2:Y:S01]  /*02c0*/  LDG.E R0, desc[UR4][R6.64] ;  /* 0x0000000406007981 */ /* 0x000ea2000c1e1900 */
[----:B------:R-:W-:Y:S01]  /*02d0*/  VIADD R9, R9, 0x1 ;  /* 0x0000000109097836 */ /* 0x000fe20000000000 */
[----:B------:R-:W-:Y:S04]  /*02e0*/  BSSY.RECONVERGENT B1, `(.L_x_2) ;  /* 0x0000010000017945 */ /* 0x000fe80003800200 */
[----:B------:R-:W-:Y:S01]  /*02f0*/  ISETP.NE.AND P0, PT, R9, RZ, PT ;  /* 0x000000ff0900720c */ /* 0x000fe20003f05270 */
[----:B--2---:R-:W-:-:S04]  /*0300*/  FFMA R12, R0, R0, 1 ;  /* 0x3f800000000c7423 */ /* 0x004fc80000000000 */
[----:B------:R0:W1:Y:S01]  /*0310*/  MUFU.RSQ R13, R12 ;  /* 0x0000000c000d7308 */ /* 0x0000620000001400 */
[----:B------:R-:W-:-:S04]  /*0320*/  IADD3 R0, PT, PT, R12, -0xd000000, RZ ;  /* 0xf30000000c007810 */ /* 0x000fc80007ffe0ff */
[----:B------:R-:W-:-:S13]  /*0330*/  ISETP.GT.U32.AND P1, PT, R0, 0x727fffff, PT ;  /* 0x727fffff0000780c */ /* 0x000fda0003f24070 */
[----:B01----:R-:W-:Y:S05]  /*0340*/  @!P1 BRA `(.L_x_3) ;  /* 0x0000000000149947 */ /* 0x003fea0003800000 */
[----:B------:R-:W-:Y:S02]  /*0350*/  MOV R0, R12 ;  /* 0x0000000c00007202 */ /* 0x000fe40000000f00 */
[----:B------:R-:W-:-:S07]  /*0360*/  MOV R15, 0x380 ;  /* 0x00000380000f7802 */ /* 0x000fce0000000f00 */
[----:B------:R-:W-:Y:S05]  /*0370*/  CALL.REL.NOINC `($__internal_0_$__cuda_sm20_sqrt_rn_f32_slowpath) ;  /* 0x00000004007c7944 */ /* 0x000fea0003c00000 */
[----:B------:R-:W-:Y:S01]  /*0380*/  IMAD.MOV.U32 R11, RZ, RZ, R0 ;  /* 0x000000ffff0b7224 */ /* 0x000fe200078e0000 */
[----:B------:R-:W-:Y:S06]  /*0390*/  BRA `(.L_x_4) ;  /* 0x0000000000107947 */ /* 0x000fec0003800000 */
.L_x_3:
[----:B------:R-:W-:Y:S01]  /*03a0*/  FMUL.FTZ R11, R12, R13 ;  /* 0x0000000d0c0b7220 */ /* 0x000fe20000410000 */
[----:B------:R-:W-:-:S03]  /*03b0*/  FMUL.FTZ R10, R13, 0.5 ;  /* 0x3f0000000d0a7820 */ /* 0x000fc60000410000 */
[----:B------:R-:W-:-:S04]  /*03c0*/  FFMA R0, -R11, R11, R12 ;  /* 0x0000000b0b007223 */ /* 0x000fc8000000010c */
[----:B------:R-:W-:-:S07]  /*03d0*/  FFMA R11, R0, R10, R11 ;  /* 0x0000000a000b7223 */ /* 0x000fce000000000b */
.L_x_4:
[----:B------:R-:W-:Y:S05]  /*03e0*/  BSYNC.RECONVERGENT B1 ;  /* 0x0000000000017941 */ /* 0x000fea0003800200 */
.L_x_2:
[----:B------:R1:W-:Y:S01]  /*03f0*/  STG.E desc[UR4][R6.64], R11 ;  /* 0x0000000b06007986 */ /* 0x0003e2000c101904 */
[----:B------:R-:W-:Y:S01]  /*0400*/  IADD3 R3, PT, PT, R2, R3, RZ ;  /* 0x0000000302037210 */ /* 0x000fe20007ffe0ff */
[----:B------:R-:W-:Y:S06]  /*0410*/  @P0 BRA `(.L_x_5) ;  /* 0xfffffffc00a40947 */ /* 0x000fec000383ffff */
.L_x_1:
[----:B------:R-:W-:Y:S05]  /*0420*/  BSYNC.RECONVERGENT B0 ;  /* 0x0000000000007941 */ /* 0x000fea0003800200 */
.L_x_0:
[----:B------:R-:W0:Y:S01]  /*0430*/  LDC.64 R4, c[0x0][0x380] ;  /* 0x0000e000ff047b82 */ /* 0x000e220000000a00 */
[----:B------:R-:W-:Y:S01]  /*0440*/  ISETP.GE.U32.AND P0, PT, R8, 0x3, PT ;  /* 0x000000030800780c */ /* 0x000fe20003f06070 */
[----:B------:R-:W2:-:S12]  /*0450*/  LDCU UR6, c[0x0][0x388] ;  /* 0x00007100ff0677ac */ /* 0x000e980008000800 */
[----:B--2---:R-:W-:Y:S05]  /*0460*/  @!P0 EXIT ;  /* 0x000000000000894d */ /* 0x004fea0003800000 */
.L_x_18:
[----:B0-----:R-:W-:-:S05]  /*0470*/  IMAD.WIDE R8, R3, 0x4, R4 ;  /* 0x0000000403087825 */ /* 0x001fca00078e0204 */
[----:B------:R-:W2:Y:S01]  /*0480*/  LDG.E R0, desc[UR4][R8.64] ;  /* 0x0000000408007981 */ /* 0x000ea2000c1e1900 */
[----:B------:R-:W-:Y:S01]  /*0490*/  BSSY.RECONVERGENT B0, `(.L_x_6) ;  /* 0x000000f000007945 */ /* 0x000fe20003800200 */
[----:B--2---:R-:W-:-:S04]  /*04a0*/  FFMA R10, R0, R0, 1 ;  /* 0x3f800000000a7423 */ /* 0x004fc80000000000 */
[----:B-1----:R0:W1:Y:S01]  /*04b0*/  MUFU.RSQ R7, R10 ;  /* 0x0000000a00077308 */ /* 0x0020620000001400 */
[----:B------:R-:W-:-:S04]  /*04c0*/  IADD3 R0, PT, PT, R10, -0xd000000, RZ ;  /* 0xf30000000a007810 */ /* 0x000fc80007ffe0ff */
[----:B------:R-:W-:-:S13]  /*04d0*/  ISETP.GT.U32.AND P0, PT, R0, 0x727fffff, PT ;  /* 0x727fffff0000780c */ /* 0x000fda0003f04070 */
[----:B01----:R-:W-:Y:S05]  /*04e0*/  @!P0 BRA `(.L_x_7) ;  /* 0x0000000000148947 */ /* 0x003fea0003800000 */
[----:B------:R-:W-:Y:S01]  /*04f0*/  IMAD.MOV.U32 R0, RZ, RZ, R10 ;  /* 0x000000ffff007224 */ /* 0x000fe200078e000a */
[----:B------:R-:W-:-:S07]  /*0500*/  MOV R15, 0x520 ;  /* 0x00000520000f7802 */ /* 0x000fce0000000f00 */
[----:B------:R-:W-:Y:S05]  /*0510*/  CALL.REL.NOINC `($__internal_0_$__cuda_sm20_sqrt_rn_f32_slowpath) ;  /* 0x0000000400147944 */ /* 0x000fea0003c00000 */
[----:B------:R-:W-:Y:S01]  /*0520*/  MOV R11, R0 ;  /* 0x00000000000b7202 */ /* 0x000fe20000000f00 */
[----:B------:R-:W-:Y:S06]  /*0530*/  BRA `(.L_x_8) ;  /* 0x0000000000107947 */ /* 0x000fec0003800000 */
.L_x_7:
[----:B------:R-:W-:Y:S01]  /*0540*/  FMUL.FTZ R11, R10, R7 ;  /* 0x000000070a0b7220 */ /* 0x000fe20000410000 */
[----:B------:R-:W-:-:S03]  /*0550*/  FMUL.FTZ R6, R7, 0.5 ;  /* 0x3f00000007067820 */ /* 0x000fc60000410000 */
[----:B------:R-:W-:-:S04]  /*0560*/  FFMA R0, -R11, R11, R10 ;  /* 0x0000000b0b007223 */ /* 0x000fc8000000010a */
[----:B------:R-:W-:-:S07]  /*0570*/  FFMA R11, R0, R6, R11 ;  /* 0x00000006000b7223 */ /* 0x000fce000000000b */
.L_x_8:
[----:B------:R-:W-:Y:S05]  /*0580*/  BSYNC.RECONVERGENT B0 ;  /* 0x0000000000007941 */ /* 0x000fea0003800200 */
.L_x_6:
[----:B------:R-:W-:Y:S01]  /*0590*/  IMAD.WIDE R6, R2, 0x4, R8 ;  /* 0x0000000402067825 */ /* 0x000fe200078e0208 */
[----:B------:R0:W-:Y:S04]  /*05a0*/  STG.E desc[UR4][R8.64], R11 ;  /* 0x0000000b08007986 */ /* 0x0001e8000c101904 */
[----:B------:R-:W2:Y:S01]  /*05b0*/  LDG.E R0, desc[UR4][R6.64] ;  /* 0x0000000406007981 */ /* 0x000ea2000c1e1900 */
[----:B------:R-:W-:Y:S01]  /*05c0*/  BSSY.RECONVERGENT B0, `(.L_x_9) ;  /* 0x000000f000007945 */ /* 0x000fe20003800200 */
[----:B--2---:R-:W-:-:S04]  /*05d0*/  FFMA R10, R0, R0, 1 ;  /* 0x3f800000000a7423 */ /* 0x004fc80000000000 */
[----:B------:R0:W1:Y:S01]  /*05e0*/  MUFU.RSQ R13, R10 ;  /* 0x0000000a000d7308 */ /* 0x0000620000001400 */
        /* <DEDUP_REMOVED lines=8> */
.L_x_10:
[----:B------:R-:W-:Y:S01]  /*0670*/  FMUL.FTZ R11, R10, R13 ;  /* 0x0000000d0a0b7220 */ /* 0x000fe20000410000 */
[----:B------:R-:W-:-:S03]  /*0680*/  FMUL.FTZ R8, R13, 0.5 ;  /* 0x3f0000000d087820 */ /* 0x000fc60000410000 */
[----:B------:R-:W-:-:S04]  /*0690*/  FFMA R0, -R11, R11, R10 ;  /* 0x0000000b0b007223 */ /* 0x000fc8000000010a */
[----:B------:R-:W-:-:S07]  /*06a0*/  FFMA R11, R0, R8, R11 ;  /* 0x00000008000b7223 */ /* 0x000fce000000000b */
.L_x_11:
[----:B------:R-:W-:Y:S05]  /*06b0*/  BSYNC.RECONVERGENT B0 ;  /* 0x0000000000007941 */ /* 0x000fea0003800200 */
.L_x_9:
        /* <DEDUP_REMOVED lines=14> */
.L_x_13:
[----:B------:R-:W-:Y:S01]  /*07a0*/  FMUL.FTZ R11, R10, R13 ;  /* 0x0000000d0a0b7220 */ /* 0x000fe20000410000 */
[----:B------:R-:W-:-:S03]  /*07b0*/  FMUL.FTZ R6, R13, 0.5 ;  /* 0x3f0000000d067820 */ /* 0x000fc60000410000 */
[----:B------:R-:W-:-:S04]  /*07c0*/  FFMA R0, -R11, R11, R10 ;  /* 0x0000000b0b007223 */ /* 0x000fc8000000010a */
[----:B------:R-:W-:-:S07]  /*07d0*/  FFMA R11, R0, R6, R11 ;  /* 0x00000006000b7223 */ /* 0x000fce000000000b */
.L_x_14:
[----:B------:R-:W-:Y:S05]  /*07e0*/  BSYNC.RECONVERGENT B0 ;  /* 0x0000000000007941 */ /* 0x000fea0003800200 */
.L_x_12:
        /* <DEDUP_REMOVED lines=14> */
.L_x_16:
[----:B------:R-:W-:Y:S01]  /*08d0*/  FMUL.FTZ R9, R10, R13 ;  /* 0x0000000d0a097220 */ /* 0x000fe20000410000 */
[----:B------:R-:W-:-:S03]  /*08e0*/  FMUL.FTZ R8, R13, 0.5 ;  /* 0x3f0000000d087820 */ /* 0x000fc60000410000 */
[----:B------:R-:W-:-:S04]  /*08f0*/  FFMA R0, -R9, R9, R10 ;  /* 0x0000000909007223 */ /* 0x000fc8000000010a */
[----:B------:R-:W-:-:S07]  /*0900*/  FFMA R9, R0, R8, R9 ;  /* 0x0000000800097223 */ /* 0x000fce0000000009 */
.L_x_17:
[----:B------:R-:W-:Y:S05]  /*0910*/  BSYNC.RECONVERGENT B0 ;  /* 0x0000000000007941 */ /* 0x000fea0003800200 */
.L_x_15:
[----:B------:R2:W-:Y:S01]  /*0920*/  STG.E desc[UR4][R6.64], R9 ;  /* 0x0000000906007986 */ /* 0x0005e2000c101904 */
[----:B------:R-:W-:-:S04]  /*0930*/  LEA R3, R2, R3, 0x2 ;  /* 0x0000000302037211 */ /* 0x000fc800078e10ff */
[----:B------:R-:W-:-:S13]  /*0940*/  ISETP.GE.AND P0, PT, R3, UR6, PT ;  /* 0x0000000603007c0c */ /* 0x000fda000bf06270 */
[----:B--2---:R-:W-:Y:S05]  /*0950*/  @!P0 BRA `(.L_x_18) ;  /* 0xfffffff800c48947 */ /* 0x004fea000383ffff */
[----:B------:R-:W-:Y:S05]  /*0960*/  EXIT ;  /* 0x000000000000794d */ /* 0x000fea0003800000 */
        .weak           $__internal_0_$__cuda_sm20_sqrt_rn_f32_slowpath
        .type           $__internal_0_$__cuda_sm20_sqrt_rn_f32_slowpath,@function
        .size           $__internal_0_$__cuda_sm20_sqrt_rn_f32_slowpath,(.L_x_21 - $__internal_0_$__cuda_sm20_sqrt_rn_f32_slowpath)
$__internal_0_$__cuda_sm20_sqrt_rn_f32_slowpath:
[----:B------:R-:W-:-:S13]  /*0970*/  LOP3.LUT P1, RZ, R0, 0x7fffffff, RZ, 0xc0, !PT ;  /* 0x7fffffff00ff7812 */ /* 0x000fda000782c0ff */
[----:B------:R-:W-:Y:S01]  /*0980*/  @!P1 MOV R10, R0 ;  /* 0x00000000000a9202 */ /* 0x000fe20000000f00 */
[----:B------:R-:W-:Y:S06]  /*0990*/  @!P1 BRA `(.L_x_19) ;  /* 0x0000000000409947 */ /* 0x000fec0003800000 */
[----:B------:R-:W-:-:S13]  /*09a0*/  FSETP.GEU.FTZ.AND P1, PT, R0, RZ, PT ;  /* 0x000000ff0000720b */ /* 0x000fda0003f3e000 */
[----:B------:R-:W-:Y:S01]  /*09b0*/  @!P1 MOV R10, 0x7fffffff ;  /* 0x7fffffff000a9802 */ /* 0x000fe20000000f00 */
[----:B------:R-:W-:Y:S06]  /*09c0*/  @!P1 BRA `(.L_x_19) ;  /* 0x0000000000349947 */ /* 0x000fec0003800000 */
[----:B------:R-:W-:-:S13]  /*09d0*/  FSETP.GTU.FTZ.AND P1, PT, |R0|, +INF , PT ;  /* 0x7f8000000000780b */ /* 0x000fda0003f3c200 */
[----:B------:R-:W-:Y:S01]  /*09e0*/  @P1 FADD.FTZ R10, R0, 1 ;  /* 0x3f800000000a1421 */ /* 0x000fe20000010000 */
[----:B------:R-:W-:Y:S06]  /*09f0*/  @P1 BRA `(.L_x_19) ;  /* 0x0000000000281947 */ /* 0x000fec0003800000 */
[----:B------:R-:W-:-:S13]  /*0a00*/  FSETP.NEU.FTZ.AND P1, PT, |R0|, +INF , PT ;  /* 0x7f8000000000780b */ /* 0x000fda0003f3d200 */
[----:B------:R-:W-:-:S04]  /*0a10*/  @P1 FFMA R11, R0, 1.84467440737095516160e+19, RZ ;  /* 0x5f800000000b1823 */ /* 0x000fc800000000ff */
[----:B------:R-:W0:Y:S02]  /*0a20*/  @P1 MUFU.RSQ R10, R11 ;  /* 0x0000000b000a1308 */ /* 0x000e240000001400 */
[----:B0-----:R-:W-:Y:S01]  /*0a30*/  @P1 FMUL.FTZ R12, R11, R10 ;  /* 0x0000000a0b0c1220 */ /* 0x001fe20000410000 */
[----:B------:R-:W-:Y:S01]  /*0a40*/  @P1 FMUL.FTZ R14, R10, 0.5 ;  /* 0x3f0000000a0e1820 */ /* 0x000fe20000410000 */
[----:B------:R-:W-:Y:S02]  /*0a50*/  @!P1 IMAD.MOV.U32 R10, RZ, RZ, R0 ;  /* 0x000000ffff0a9224 */ /* 0x000fe400078e0000 */
[----:B------:R-:W-:-:S04]  /*0a60*/  @P1 FADD.FTZ R13, -R12, -RZ ;  /* 0x800000ff0c0d1221 */ /* 0x000fc80000010100 */
[----:B------:R-:W-:-:S04]  /*0a70*/  @P1 FFMA R13, R12, R13, R11 ;  /* 0x0000000d0c0d1223 */ /* 0x000fc8000000000b */
[----:B------:R-:W-:-:S04]  /*0a80*/  @P1 FFMA R13, R13, R14, R12 ;  /* 0x0000000e0d0d1223 */ /* 0x000fc8000000000c */
[----:B------:R-:W-:-:S07]  /*0a90*/  @P1 FMUL.FTZ R10, R13, 2.3283064365386962891e-10 ;  /* 0x2f8000000d0a1820 */ /* 0x000fce0000410000 */
.L_x_19:
[----:B------:R-:W-:Y:S01]  /*0aa0*/  HFMA2 R11, -RZ, RZ, 0, 0 ;  /* 0x00000000ff0b7431 */ /* 0x000fe200000001ff */
[----:B------:R-:W-:Y:S02]  /*0ab0*/  MOV R0, R10 ;  /* 0x0000000a00007202 */ /* 0x000fe40000000f00 */
[----:B------:R-:W-:-:S04]  /*0ac0*/  MOV R10, R15 ;  /* 0x0000000f000a7202 */ /* 0x000fc80000000f00 */
[----:B------:R-:W-:Y:S05]  /*0ad0*/  RET.REL.NODEC R10 `(_Z25production_compute_kernelPfi) ;  /* 0xfffffff40a487950 */ /* 0x000fea0003c3ffff */
.L_x_20:
[----:B------:R-:W-:-:S00]  /*0ae0*/  BRA `(.L_x_20) ;  /* 0xfffffffc00fc7947 */ /* 0x000fc0000383ffff */
[----:B------:R-:W-:-:S00]  /*0af0*/  NOP ;  /* 0x0000000000007918 */ /* 0x000fc00000000000 */
        /* <DEDUP_REMOVED lines=8> */
.L_x_21:


//--------------------- .nv.shared.reserved.0     --------------------------
	.section	.nv.shared.reserved.0,"aw",@nobits
	.weak		__nv_reservedSMEM_offset_0_alias
	.size		__nv_reservedSMEM_offset_0_alias, 0, 64
	.other		__nv_reservedSMEM_offset_0_alias,@"STO_CUDA_RESERVED_SHARED STV_DEFAULT"
__nv_reservedSMEM_offset_0_alias:
	.zero		0
	.zero		64


//--------------------- .nv.constant0._Z25production_compute_kernelPfi --------------------------
	.section	.nv.constant0._Z25production_compute_kernelPfi,"a",@progbits
	.sectionflags	@""
	.align	4
.nv.constant0._Z25production_compute_kernelPfi:
	.zero		908


//--------------------- SYMBOLS --------------------------

	.type		.nv.reservedSmem.offset0,@object
	.size		.nv.reservedSmem.offset0,0x4
